	.headerflags	@"EF_CUDA_TEXMODE_UNIFIED EF_CUDA_64BIT_ADDRESS EF_CUDA_ACCELERATORS EF_CUDA_SM90 EF_CUDA_VIRTUAL_SM(EF_CUDA_SM90)"
	.elftype	@"ET_EXEC"


//--------------------- .nv.info                  --------------------------
	.section	.nv.info,"",@"SHT_CUDA_INFO"
	.align	4


	//----- nvinfo : EIATTR_REGCOUNT
	.align		4
        /*0000*/ 	.byte	0x04, 0x2f
        /*0002*/ 	.short	(.L_4 - .L_3)
	.align		4
.L_3:
        /*0004*/ 	.word	index@(triton_poi_fused_add_embedding_permute_sub_11)
        /*0008*/ 	.word	0x0000004e


	//----- nvinfo : EIATTR_MIN_STACK_SIZE
	.align		4
.L_4:
        /*000c*/ 	.byte	0x04, 0x12
        /*000e*/ 	.short	(.L_6 - .L_5)
	.align		4
.L_5:
        /*0010*/ 	.word	index@(triton_poi_fused_add_embedding_permute_sub_11)
        /*0014*/ 	.word	0x00000000


	//----- nvinfo : EIATTR_FRAME_SIZE
	.align		4
.L_6:
        /*0018*/ 	.byte	0x04, 0x11
        /*001a*/ 	.short	(.L_8 - .L_7)
	.align		4
.L_7:
        /*001c*/ 	.word	index@(triton_poi_fused_add_embedding_permute_sub_11)
        /*0020*/ 	.word	0x00000000


	//----- nvinfo : EIATTR_MIN_STACK_SIZE
	.align		4
.L_8:
        /*0024*/ 	.byte	0x04, 0x12
        /*0026*/ 	.short	(.L_10 - .L_9)
	.align		4
.L_9:
        /*0028*/ 	.word	index@(triton_poi_fused_add_embedding_permute_sub_11)
        /*002c*/ 	.word	0x00000000
.L_10:


//--------------------- .nv.info.triton_poi_fused_add_embedding_permute_sub_11 --------------------------
	.section	.nv.info.triton_poi_fused_add_embedding_permute_sub_11,"",@"SHT_CUDA_INFO"
	.sectionflags	@""
	.align	4


	//----- nvinfo : EIATTR_CUDA_API_VERSION
	.align		4
        /*0000*/ 	.byte	0x04, 0x37
        /*0002*/ 	.short	(.L_12 - .L_11)
.L_11:
        /*0004*/ 	.word	0x0000007c


	//----- nvinfo : EIATTR_KPARAM_INFO
	.align		4
.L_12:
        /*0008*/ 	.byte	0x04, 0x17
        /*000a*/ 	.short	(.L_14 - .L_13)
.L_13:
        /*000c*/ 	.word	0x00000000
        /*0010*/ 	.short	0x0006
        /*0012*/ 	.short	0x002c
        /*0014*/ 	.byte	0x00, 0xf0, 0x11, 0x00


	//----- nvinfo : EIATTR_KPARAM_INFO
	.align		4
.L_14:
        /*0018*/ 	.byte	0x04, 0x17
        /*001a*/ 	.short	(.L_16 - .L_15)
.L_15:
        /*001c*/ 	.word	0x00000000
        /*0020*/ 	.short	0x0005
        /*0022*/ 	.short	0x0028
        /*0024*/ 	.byte	0x00, 0xf0, 0x11, 0x00


	//----- nvinfo : EIATTR_KPARAM_INFO
	.align		4
.L_16:
        /*0028*/ 	.byte	0x04, 0x17
        /*002a*/ 	.short	(.L_18 - .L_17)
.L_17:
        /*002c*/ 	.word	0x00000000
        /*0030*/ 	.short	0x0004
        /*0032*/ 	.short	0x0020
        /*0034*/ 	.byte	0x00, 0xf4, 0x21, 0x00


	//----- nvinfo : EIATTR_KPARAM_INFO
	.align		4
.L_18:
        /*0038*/ 	.byte	0x04, 0x17
        /*003a*/ 	.short	(.L_20 - .L_19)
.L_19:
        /*003c*/ 	.word	0x00000000
        /*0040*/ 	.short	0x0003
        /*0042*/ 	.short	0x0018
        /*0044*/ 	.byte	0x00, 0xf4, 0x21, 0x00


	//----- nvinfo : EIATTR_KPARAM_INFO
	.align		4
.L_20:
        /*0048*/ 	.byte	0x04, 0x17
        /*004a*/ 	.short	(.L_22 - .L_21)
.L_21:
        /*004c*/ 	.word	0x00000000
        /*0050*/ 	.short	0x0002
        /*0052*/ 	.short	0x0010
        /*0054*/ 	.byte	0x00, 0xf4, 0x21, 0x00


	//----- nvinfo : EIATTR_KPARAM_INFO
	.align		4
.L_22:
        /*0058*/ 	.byte	0x04, 0x17
        /*005a*/ 	.short	(.L_24 - .L_23)
.L_23:
        /*005c*/ 	.word	0x00000000
        /*0060*/ 	.short	0x0001
        /*0062*/ 	.short	0x0008
        /*0064*/ 	.byte	0x00, 0xf4, 0x21, 0x00


	//----- nvinfo : EIATTR_KPARAM_INFO
	.align		4
.L_24:
        /*0068*/ 	.byte	0x04, 0x17
        /*006a*/ 	.short	(.L_26 - .L_25)
.L_25:
        /*006c*/ 	.word	0x00000000
        /*0070*/ 	.short	0x0000
        /*0072*/ 	.short	0x0000
        /*0074*/ 	.byte	0x00, 0xf4, 0x21, 0x00


	//----- nvinfo : EIATTR_SPARSE_MMA_MASK
	.align		4
.L_26:
        /*0078*/ 	.byte	0x03, 0x50
        /*007a*/ 	.short	0x0000


	//----- nvinfo : EIATTR_MAXREG_COUNT
	.align		4
        /*007c*/ 	.byte	0x03, 0x1b
        /*007e*/ 	.short	0x00ff


	//----- nvinfo : EIATTR_EXTERNS
	.align		4
        /*0080*/ 	.byte	0x04, 0x0f
        /*0082*/ 	.short	(.L_28 - .L_27)


	//   ....[0]....
	.align		4
.L_27:
        /*0084*/ 	.word	index@(__assertfail)


	//----- nvinfo : EIATTR_SYSCALL_OFFSETS
	.align		4
.L_28:
        /*0088*/ 	.byte	0x04, 0x46
        /*008a*/ 	.short	(.L_30 - .L_29)


	//   ....[0]....
.L_29:
        /*008c*/ 	.word	0x00000eb0


	//----- nvinfo : EIATTR_EXIT_INSTR_OFFSETS
	.align		4
.L_30:
        /*0090*/ 	.byte	0x04, 0x1c
        /*0092*/ 	.short	(.L_32 - .L_31)


	//   ....[0]....
.L_31:
        /*0094*/ 	.word	0x000017c0


	//   ....[1]....
        /*0098*/ 	.word	0x000017e0


	//----- nvinfo : EIATTR_REQNTID
	.align		4
.L_32:
        /*009c*/ 	.byte	0x04, 0x10
        /*009e*/ 	.short	(.L_34 - .L_33)
.L_33:
        /*00a0*/ 	.word	0x00000100
        /*00a4*/ 	.word	0x00000001
        /*00a8*/ 	.word	0x00000001


	//----- nvinfo : EIATTR_CRS_STACK_SIZE
	.align		4
.L_34:
        /*00ac*/ 	.byte	0x04, 0x1e
        /*00ae*/ 	.short	(.L_36 - .L_35)
.L_35:
        /*00b0*/ 	.word	0x00000000


	//----- nvinfo : EIATTR_CBANK_PARAM_SIZE
	.align		4
.L_36:
        /*00b4*/ 	.byte	0x03, 0x19
        /*00b6*/ 	.short	0x0030


	//----- nvinfo : EIATTR_PARAM_CBANK
	.align		4
        /*00b8*/ 	.byte	0x04, 0x0a
        /*00ba*/ 	.short	(.L_38 - .L_37)
	.align		4
.L_37:
        /*00bc*/ 	.word	index@(.nv.constant0.triton_poi_fused_add_embedding_permute_sub_11)
        /*00c0*/ 	.short	0x0210
        /*00c2*/ 	.short	0x0030


	//----- nvinfo : EIATTR_SW_WAR
	.align		4
.L_38:
        /*00c4*/ 	.byte	0x04, 0x36
        /*00c6*/ 	.short	(.L_40 - .L_39)
.L_39:
        /*00c8*/ 	.word	0x00000008
.L_40:


//--------------------- .nv.callgraph             --------------------------
	.section	.nv.callgraph,"",@"SHT_CUDA_CALLGRAPH"
	.align	4
	.sectionentsize	8
	.align		4
        /*0000*/ 	.word	0x00000000
	.align		4
        /*0004*/ 	.word	0xffffffff
	.align		4
        /*0008*/ 	.word	index@(triton_poi_fused_add_embedding_permute_sub_11)
	.align		4
        /*000c*/ 	.word	index@(__assertfail)
	.align		4
        /*0010*/ 	.word	0x00000000
	.align		4
        /*0014*/ 	.word	0xfffffffe
	.align		4
        /*0018*/ 	.word	0x00000000
	.align		4
        /*001c*/ 	.word	0xfffffffd
	.align		4
        /*0020*/ 	.word	0x00000000
	.align		4
        /*0024*/ 	.word	0xfffffffc


//--------------------- .nv.constant4             --------------------------
	.section	.nv.constant4,"a",@progbits
	.align	8
	.align		8
.nv.constant4:
        /*0000*/ 	.dword	__assertfail
	.align		8
        /*0008*/ 	.dword	assertFunc_0
	.align		8
        /*0010*/ 	.dword	assertFile_0
	.align		8
        /*0018*/ 	.dword	assertMessage_0


//--------------------- .text.triton_poi_fused_add_embedding_permute_sub_11 --------------------------
	.section	.text.triton_poi_fused_add_embedding_permute_sub_11,"ax",@progbits
	.sectionflags	@"SHF_BARRIERS=1"
	.align	128
        .global         triton_poi_fused_add_embedding_permute_sub_11
        .type           triton_poi_fused_add_embedding_permute_sub_11,@function
        .size           triton_poi_fused_add_embedding_permute_sub_11,(.L_x_2 - triton_poi_fused_add_embedding_permute_sub_11)
        .other          triton_poi_fused_add_embedding_permute_sub_11,@"STO_CUDA_ENTRY STV_DEFAULT"
triton_poi_fused_add_embedding_permute_sub_11:
.text.triton_poi_fused_add_embedding_permute_sub_11:
[----:B------:R-:W0:Y:S01]  /*0000*/  LDC R1, c[0x0][0x28] ;  /* 0x00000a00ff017b82 */ /* 0x000e220000000800 */
[----:B------:R-:W1:Y:S07]  /*0010*/  S2R R0, SR_TID.X ;  /* 0x0000000000007919 */ /* 0x000e6e0000002100 */
[----:B------:R-:W2:Y:S01]  /*0020*/  S2UR UR4, SR_CTAID.Y ;  /* 0x00000000000479c3 */ /* 0x000ea20000002600 */
[----:B------:R-:W-:Y:S02]  /*0030*/  CS2R R6, SRZ ;  /* 0x0000000000067805 */ /* 0x000fe4000001ff00 */
[----:B------:R-:W-:Y:S01]  /*0040*/  CS2R R8, SRZ ;  /* 0x0000000000087805 */ /* 0x000fe2000001ff00 */
[----:B------:R-:W3:Y:S01]  /*0050*/  S2R R5, SR_CTAID.X ;  /* 0x0000000000057919 */ /* 0x000ee20000002500 */
[----:B------:R-:W-:-:S03]  /*0060*/  CS2R R10, SRZ ;  /* 0x00000000000a7805 */ /* 0x000fc6000001ff00 */
[----:B------:R-:W4:Y:S01]  /*0070*/  LDC.64 R2, c[0x0][0x220] ;  /* 0x00008800ff027b82 */ /* 0x000f220000000a00 */
[----:B--2---:R-:W-:Y:S01]  /*0080*/  USHF.L.U32 UR4, UR4, 0x4, URZ ;  /* 0x0000000404047899 */ /* 0x004fe2000800063f */
[----:B-1----:R-:W-:Y:S01]  /*0090*/  SHF.R.U32.HI R55, RZ, 0x6, R0 ;  /* 0x00000006ff377819 */ /* 0x002fe20000011600 */
[----:B------:R-:W-:-:S03]  /*00a0*/  IMAD.SHL.U32 R0, R0, 0x4, RZ ;  /* 0x0000000400007824 */ /* 0x000fc600078e00ff */
[----:B------:R-:W-:Y:S02]  /*00b0*/  SGXT.U32 R55, R55, 0x2 ;  /* 0x000000023737781a */ /* 0x000fe40000000000 */
[----:B------:R-:W-:Y:S02]  /*00c0*/  LOP3.LUT R0, R0, 0xfc, RZ, 0xc0, !PT ;  /* 0x000000fc00007812 */ /* 0x000fe400078ec0ff */
[----:B------:R-:W-:Y:S01]  /*00d0*/  LOP3.LUT R55, R55, UR4, RZ, 0xfc, !PT ;  /* 0x0000000437377c12 */ /* 0x000fe2000f8efcff */
[----:B------:R-:W-:Y:S02]  /*00e0*/  ULDC.64 UR4, c[0x0][0x208] ;  /* 0x0000820000047ab9 */ /* 0x000fe40000000a00 */
[----:B---3--:R-:W-:Y:S01]  /*00f0*/  IMAD R52, R5, 0x100, R0 ;  /* 0x0000010005347824 */ /* 0x008fe200078e0200 */
[----:B------:R-:W-:Y:S02]  /*0100*/  SHF.R.S32.HI R18, RZ, 0x1f, R55 ;  /* 0x0000001fff127819 */ /* 0x000fe40000011437 */
[----:B------:R-:W-:-:S02]  /*0110*/  CS2R R4, SRZ ;  /* 0x0000000000047805 */ /* 0x000fc4000001ff00 */
[----:B------:R-:W-:Y:S01]  /*0120*/  LOP3.LUT R25, R55, 0x4, RZ, 0xfc, !PT ;  /* 0x0000000437197812 */ /* 0x000fe200078efcff */
[----:B------:R-:W-:Y:S01]  /*0130*/  VIADD R27, R52, 0x2 ;  /* 0x00000002341b7836 */ /* 0x000fe20000000000 */
[----:B------:R-:W-:Y:S02]  /*0140*/  LEA.HI R18, R18, R55, RZ, 0x6 ;  /* 0x0000003712127211 */ /* 0x000fe400078f30ff */
[----:B------:R-:W-:-:S03]  /*0150*/  ISETP.GE.AND P0, PT, R52, 0x100, PT ;  /* 0x000001003400780c */ /* 0x000fc60003f06270 */
[----:B------:R-:W-:Y:S01]  /*0160*/  IMAD.SHL.U32 R0, R18, 0x4, RZ ;  /* 0x0000000412007824 */ /* 0x000fe200078e00ff */
[----:B------:R-:W-:-:S04]  /*0170*/  ISETP.LT.AND P3, PT, R55, 0x100, !P0 ;  /* 0x000001003700780c */ /* 0x000fc80004761270 */
[----:B------:R-:W-:-:S05]  /*0180*/  LOP3.LUT R0, R0, 0xffffff00, RZ, 0xc0, !PT ;  /* 0xffffff0000007812 */ /* 0x000fca00078ec0ff */
[--C-:B------:R-:W-:Y:S02]  /*0190*/  IMAD.IADD R17, R52, 0x1, R0.reuse ;  /* 0x0000000134117824 */ /* 0x100fe400078e0200 */
[----:B------:R-:W-:Y:S01]  /*01a0*/  IMAD.IADD R23, R27, 0x1, R0 ;  /* 0x000000011b177824 */ /* 0x000fe200078e0200 */
[----:B------:R-:W-:Y:S01]  /*01b0*/  SHF.R.S32.HI R0, RZ, 0x1f, R25 ;  /* 0x0000001fff007819 */ /* 0x000fe20000011419 */
[----:B----4-:R-:W-:-:S03]  /*01c0*/  IMAD.WIDE R16, R17, 0x8, R2 ;  /* 0x0000000811107825 */ /* 0x010fc600078e0202 */
[----:B------:R-:W-:Y:S01]  /*01d0*/  LEA.HI R0, R0, R25, RZ, 0x6 ;  /* 0x0000001900007211 */ /* 0x000fe200078f30ff */
[----:B------:R-:W-:Y:S01]  /*01e0*/  IMAD.WIDE R22, R23, 0x8, R2 ;  /* 0x0000000817167825 */ /* 0x000fe200078e0202 */
[----:B------:R1:W2:Y:S01]  /*01f0*/  @P3 LDG.E.EL.128 R4, desc[UR4][R16.64] ;  /* 0x0000000410043981 */ /* 0x0002a2000c2e1d00 */
[C---:B------:R-:W-:Y:S02]  /*0200*/  LOP3.LUT R19, R55.reuse, 0xc, RZ, 0xfc, !PT ;  /* 0x0000000c37137812 */ /* 0x040fe400078efcff */
[----:B------:R-:W-:Y:S01]  /*0210*/  IMAD.SHL.U32 R20, R0, 0x4, RZ ;  /* 0x0000000400147824 */ /* 0x000fe200078e00ff */
[----:B------:R3:W4:Y:S01]  /*0220*/  @P3 LDG.E.EL.128 R8, desc[UR4][R22.64] ;  /* 0x0000000416083981 */ /* 0x000722000c2e1d00 */
[----:B------:R-:W-:Y:S02]  /*0230*/  LOP3.LUT R53, R55, 0x8, RZ, 0xfc, !PT ;  /* 0x0000000837357812 */ /* 0x000fe400078efcff */
[----:B------:R-:W-:Y:S02]  /*0240*/  CS2R R12, SRZ ;  /* 0x00000000000c7805 */ /* 0x000fe4000001ff00 */
[----:B------:R-:W-:-:S02]  /*0250*/  ISETP.LT.AND P4, PT, R25, 0x100, !P0 ;  /* 0x000001001900780c */ /* 0x000fc40004781270 */
[----:B------:R-:W-:Y:S02]  /*0260*/  CS2R R14, SRZ ;  /* 0x00000000000e7805 */ /* 0x000fe4000001ff00 */
[----:B------:R-:W-:Y:S02]  /*0270*/  LOP3.LUT R28, R20, 0xffffff00, RZ, 0xc0, !PT ;  /* 0xffffff00141c7812 */ /* 0x000fe400078ec0ff */
[----:B------:R-:W-:Y:S02]  /*0280*/  CS2R R20, SRZ ;  /* 0x0000000000147805 */ /* 0x000fe4000001ff00 */
[----:B------:R-:W-:Y:S02]  /*0290*/  SHF.R.S32.HI R26, RZ, 0x1f, R19 ;  /* 0x0000001fff1a7819 */ /* 0x000fe40000011413 */
[----:B------:R-:W-:Y:S01]  /*02a0*/  SHF.R.S32.HI R24, RZ, 0x1f, R53 ;  /* 0x0000001fff187819 */ /* 0x000fe20000011435 */
[--C-:B-1----:R-:W-:Y:S01]  /*02b0*/  IMAD.IADD R17, R52, 0x1, R28.reuse ;  /* 0x0000000134117824 */ /* 0x102fe200078e021c */
[----:B------:R-:W-:Y:S01]  /*02c0*/  LEA.HI R26, R26, R19, RZ, 0x6 ;  /* 0x000000131a1a7211 */ /* 0x000fe200078f30ff */
[----:B------:R-:W-:Y:S01]  /*02d0*/  IMAD.IADD R29, R27, 0x1, R28 ;  /* 0x000000011b1d7824 */ /* 0x000fe200078e021c */
[----:B------:R-:W-:Y:S01]  /*02e0*/  LEA.HI R24, R24, R53, RZ, 0x6 ;  /* 0x0000003518187211 */ /* 0x000fe200078f30ff */
[----:B------:R-:W-:Y:S01]  /*02f0*/  IMAD.WIDE R16, R17, 0x8, R2 ;  /* 0x0000000811107825 */ /* 0x000fe200078e0202 */
[----:B---3--:R-:W-:-:S03]  /*0300*/  CS2R R22, SRZ ;  /* 0x0000000000167805 */ /* 0x008fc6000001ff00 */
[----:B------:R-:W-:Y:S01]  /*0310*/  IMAD.SHL.U32 R31, R26, 0x4, RZ ;  /* 0x000000041a1f7824 */ /* 0x000fe200078e00ff */
[----:B------:R-:W3:Y:S01]  /*0320*/  @P4 LDG.E.EL.128 R12, desc[UR4][R16.64] ;  /* 0x00000004100c4981 */ /* 0x000ee2000c2e1d00 */
[----:B------:R-:W-:Y:S01]  /*0330*/  IMAD.SHL.U32 R30, R24, 0x4, RZ ;  /* 0x00000004181e7824 */ /* 0x000fe200078e00ff */
[----:B------:R-:W-:Y:S01]  /*0340*/  ISETP.LT.AND P5, PT, R53, 0x100, !P0 ;  /* 0x000001003500780c */ /* 0x000fe200047a1270 */
[----:B------:R-:W-:Y:S01]  /*0350*/  IMAD.WIDE R28, R29, 0x8, R2 ;  /* 0x000000081d1c7825 */ /* 0x000fe200078e0202 */
[----:B------:R-:W-:Y:S02]  /*0360*/  LOP3.LUT R33, R31, 0xffffff00, RZ, 0xc0, !PT ;  /* 0xffffff001f217812 */ /* 0x000fe400078ec0ff */
[----:B------:R-:W-:Y:S02]  /*0370*/  ISETP.LT.AND P0, PT, R19, 0x100, !P0 ;  /* 0x000001001300780c */ /* 0x000fe40004701270 */
[----:B------:R-:W-:Y:S01]  /*0380*/  LOP3.LUT R32, R30, 0xffffff00, RZ, 0xc0, !PT ;  /* 0xffffff001e207812 */ /* 0x000fe200078ec0ff */
[----:B------:R-:W-:Y:S01]  /*0390*/  IMAD.IADD R35, R52, 0x1, R33 ;  /* 0x0000000134237824 */ /* 0x000fe200078e0221 */
[----:B------:R1:W3:Y:S01]  /*03a0*/  @P4 LDG.E.EL.128 R20, desc[UR4][R28.64] ;  /* 0x000000041c144981 */ /* 0x0002e2000c2e1d00 */
[----:B------:R-:W-:-:S02]  /*03b0*/  CS2R R40, SRZ ;  /* 0x0000000000287805 */ /* 0x000fc4000001ff00 */
[----:B------:R-:W-:Y:S01]  /*03c0*/  CS2R R42, SRZ ;  /* 0x00000000002a7805 */ /* 0x000fe2000001ff00 */
[----:B------:R-:W-:Y:S01]  /*03d0*/  IMAD.IADD R31, R52, 0x1, R32 ;  /* 0x00000001341f7824 */ /* 0x000fe200078e0220 */
[----:B------:R-:W-:Y:S02]  /*03e0*/  CS2R R36, SRZ ;  /* 0x0000000000247805 */ /* 0x000fe4000001ff00 */
[----:B------:R-:W-:Y:S02]  /*03f0*/  CS2R R38, SRZ ;  /* 0x0000000000267805 */ /* 0x000fe4000001ff00 */
[----:B------:R-:W-:Y:S02]  /*0400*/  CS2R R48, SRZ ;  /* 0x0000000000307805 */ /* 0x000fe4000001ff00 */
[----:B------:R-:W-:Y:S02]  /*0410*/  CS2R R50, SRZ ;  /* 0x0000000000327805 */ /* 0x000fe4000001ff00 */
[----:B------:R-:W-:-:S02]  /*0420*/  CS2R R44, SRZ ;  /* 0x00000000002c7805 */ /* 0x000fc4000001ff00 */
[----:B------:R-:W-:Y:S01]  /*0430*/  CS2R R46, SRZ ;  /* 0x00000000002e7805 */ /* 0x000fe2000001ff00 */
[--C-:B01----:R-:W-:Y:S01]  /*0440*/  IMAD.WIDE R28, R35, 0x8, R2.reuse ;  /* 0x00000008231c7825 */ /* 0x103fe200078e0202 */
[----:B------:R-:W0:Y:S03]  /*0450*/  LDC.64 R16, c[0x0][0x218] ;  /* 0x00008600ff107b82 */ /* 0x000e260000000a00 */
[----:B------:R-:W-:Y:S01]  /*0460*/  IMAD.WIDE R30, R31, 0x8, R2 ;  /* 0x000000081f1e7825 */ /* 0x000fe200078e0202 */
[----:B------:R0:W3:Y:S04]  /*0470*/  @P0 LDG.E.EL.128 R40, desc[UR4][R28.64] ;  /* 0x000000041c280981 */ /* 0x0000e8000c2e1d00 */
[----:B------:R-:W3:Y:S01]  /*0480*/  @P5 LDG.E.EL.128 R36, desc[UR4][R30.64] ;  /* 0x000000041e245981 */ /* 0x000ee2000c2e1d00 */
[----:B------:R-:W-:-:S02]  /*0490*/  IMAD.IADD R35, R27, 0x1, R32 ;  /* 0x000000011b237824 */ /* 0x000fc400078e0220 */
[----:B------:R-:W-:Y:S02]  /*04a0*/  IMAD.IADD R27, R27, 0x1, R33 ;  /* 0x000000011b1b7824 */ /* 0x000fe400078e0221 */
[----:B------:R-:W-:-:S04]  /*04b0*/  IMAD.WIDE R32, R35, 0x8, R2 ;  /* 0x0000000823207825 */ /* 0x000fc800078e0202 */
[----:B------:R-:W-:Y:S01]  /*04c0*/  IMAD.WIDE R34, R27, 0x8, R2 ;  /* 0x000000081b227825 */ /* 0x000fe200078e0202 */
[----:B------:R1:W3:Y:S01]  /*04d0*/  @P5 LDG.E.EL.128 R44, desc[UR4][R32.64] ;  /* 0x00000004202c5981 */ /* 0x0002e2000c2e1d00 */
[----:B------:R-:W-:Y:S01]  /*04e0*/  LOP3.LUT R18, R18, 0xffffffc0, RZ, 0xc0, !PT ;  /* 0xffffffc012127812 */ /* 0x000fe200078ec0ff */
[----:B------:R-:W1:Y:S02]  /*04f0*/  LDC.64 R2, c[0x0][0x210] ;  /* 0x00008400ff027b82 */ /* 0x000e640000000a00 */
[----:B------:R0:W3:Y:S01]  /*0500*/  @P0 LDG.E.EL.128 R48, desc[UR4][R34.64] ;  /* 0x0000000422300981 */ /* 0x0000e2000c2e1d00 */
[C---:B------:R-:W-:Y:S01]  /*0510*/  ISETP.GE.AND P1, PT, R55.reuse, 0x100, PT ;  /* 0x000001003700780c */ /* 0x040fe20003f26270 */
[----:B------:R-:W-:Y:S02]  /*0520*/  IMAD.IADD R63, R55, 0x1, -R18 ;  /* 0x00000001373f7824 */ /* 0x000fe400078e0a12 */
[----:B------:R-:W-:Y:S02]  /*0530*/  IMAD.MOV.U32 R62, RZ, RZ, RZ ;  /* 0x000000ffff3e7224 */ /* 0x000fe400078e00ff */
[----:B0-----:R-:W-:Y:S01]  /*0540*/  IMAD.WIDE R28, R63, 0x4, R16 ;  /* 0x000000043f1c7825 */ /* 0x001fe200078e0210 */
[----:B------:R-:W-:-:S02]  /*0550*/  LOP3.LUT R24, R24, 0xffffffc0, RZ, 0xc0, !PT ;  /* 0xffffffc018187812 */ /* 0x000fc400078ec0ff */
[----:B------:R-:W-:Y:S02]  /*0560*/  LOP3.LUT R58, R0, 0xffffffc0, RZ, 0xc0, !PT ;  /* 0xffffffc0003a7812 */ /* 0x000fe400078ec0ff */
[----:B------:R-:W-:-:S03]  /*0570*/  ISETP.GE.AND P2, PT, R53, 0x100, PT ;  /* 0x000001003500780c */ /* 0x000fc60003f46270 */
[----:B------:R-:W5:Y:S01]  /*0580*/  @!P1 LDG.E.EL R62, desc[UR4][R28.64] ;  /* 0x000000041c3e9981 */ /* 0x000f62000c2e1900 */
[----:B------:R-:W-:Y:S02]  /*0590*/  ISETP.GE.AND P1, PT, R25, 0x100, PT ;  /* 0x000001001900780c */ /* 0x000fe40003f26270 */
[----:B------:R-:W-:Y:S01]  /*05a0*/  LOP3.LUT R56, R26, 0xffffffc0, RZ, 0xc0, !PT ;  /* 0xffffffc01a387812 */ /* 0x000fe200078ec0ff */
[----:B------:R-:W-:Y:S01]  /*05b0*/  IMAD.IADD R57, R53, 0x1, -R24 ;  /* 0x0000000135397824 */ /* 0x000fe200078e0a18 */
[----:B------:R-:W-:Y:S01]  /*05c0*/  ISETP.GE.AND P6, PT, R19, 0x100, PT ;  /* 0x000001001300780c */ /* 0x000fe20003fc6270 */
[----:B------:R-:W-:Y:S02]  /*05d0*/  IMAD.IADD R58, R25, 0x1, -R58 ;  /* 0x00000001193a7824 */ /* 0x000fe400078e0a3a */
[--C-:B------:R-:W-:Y:S02]  /*05e0*/  IMAD R55, R55, 0x100, R52.reuse ;  /* 0x0000010037377824 */ /* 0x100fe400078e0234 */
[----:B------:R-:W-:-:S02]  /*05f0*/  IMAD R54, R25, 0x100, R52 ;  /* 0x0000010019367824 */ /* 0x000fc400078e0234 */
[--C-:B------:R-:W-:Y:S02]  /*0600*/  IMAD R53, R53, 0x100, R52.reuse ;  /* 0x0000010035357824 */ /* 0x100fe400078e0234 */
[C---:B------:R-:W-:Y:S01]  /*0610*/  IMAD R52, R19.reuse, 0x100, R52 ;  /* 0x0000010013347824 */ /* 0x040fe200078e0234 */
[----:B------:R-:W-:Y:S01]  /*0620*/  CS2R R60, SRZ ;  /* 0x00000000003c7805 */ /* 0x000fe2000001ff00 */
[----:B------:R-:W-:Y:S02]  /*0630*/  IMAD.IADD R56, R19, 0x1, -R56 ;  /* 0x0000000113387824 */ /* 0x000fe400078e0a38 */
[--C-:B------:R-:W-:Y:S01]  /*0640*/  IMAD.WIDE R24, R58, 0x4, R16.reuse ;  /* 0x000000043a187825 */ /* 0x100fe200078e0210 */
[----:B-1----:R-:W-:Y:S02]  /*0650*/  CS2R R32, SRZ ;  /* 0x0000000000207805 */ /* 0x002fe4000001ff00 */
[----:B------:R-:W-:Y:S01]  /*0660*/  CS2R R34, SRZ ;  /* 0x0000000000227805 */ /* 0x000fe2000001ff00 */
[----:B------:R-:W-:Y:S01]  /*0670*/  IMAD.WIDE R26, R57, 0x4, R16 ;  /* 0x00000004391a7825 */ /* 0x000fe200078e0210 */
[----:B------:R0:W5:Y:S03]  /*0680*/  @!P1 LDG.E.EL R61, desc[UR4][R24.64] ;  /* 0x00000004183d9981 */ /* 0x000166000c2e1900 */
[----:B------:R-:W-:Y:S01]  /*0690*/  IMAD.MOV.U32 R59, RZ, RZ, RZ ;  /* 0x000000ffff3b7224 */ /* 0x000fe200078e00ff */
[----:B------:R1:W5:Y:S01]  /*06a0*/  @!P2 LDG.E.EL R60, desc[UR4][R26.64] ;  /* 0x000000041a3ca981 */ /* 0x000362000c2e1900 */
[----:B------:R-:W-:-:S04]  /*06b0*/  IMAD.WIDE R68, R55, 0x4, R2 ;  /* 0x0000000437447825 */ /* 0x000fc800078e0202 */
[----:B------:R-:W-:-:S04]  /*06c0*/  IMAD.WIDE R66, R54, 0x4, R2 ;  /* 0x0000000436427825 */ /* 0x000fc800078e0202 */
[----:B------:R-:W-:-:S04]  /*06d0*/  IMAD.WIDE R64, R53, 0x4, R2 ;  /* 0x0000000435407825 */ /* 0x000fc800078e0202 */
[----:B------:R-:W-:-:S04]  /*06e0*/  IMAD.WIDE R70, R52, 0x4, R2 ;  /* 0x0000000434467825 */ /* 0x000fc800078e0202 */
[----:B------:R-:W-:Y:S01]  /*06f0*/  IMAD.WIDE R16, R56, 0x4, R16 ;  /* 0x0000000438107825 */ /* 0x000fe200078e0210 */
[----:B0-----:R-:W-:Y:S02]  /*0700*/  CS2R R24, SRZ ;  /* 0x0000000000187805 */ /* 0x001fe4000001ff00 */
[----:B-1----:R-:W-:Y:S01]  /*0710*/  CS2R R26, SRZ ;  /* 0x00000000001a7805 */ /* 0x002fe2000001ff00 */
[----:B------:R-:W5:Y:S04]  /*0720*/  @P3 LDG.E.128 R32, desc[UR4][R68.64] ;  /* 0x0000000444203981 */ /* 0x000f68000c1e1d00 */
[----:B------:R0:W5:Y:S01]  /*0730*/  @!P6 LDG.E.EL R59, desc[UR4][R16.64] ;  /* 0x00000004103be981 */ /* 0x000162000c2e1900 */
[----:B------:R-:W-:-:S03]  /*0740*/  CS2R R28, SRZ ;  /* 0x00000000001c7805 */ /* 0x000fc6000001ff00 */
[----:B------:R1:W5:Y:S01]  /*0750*/  @P5 LDG.E.128 R24, desc[UR4][R64.64] ;  /* 0x0000000440185981 */ /* 0x000362000c1e1d00 */
[----:B------:R-:W-:-:S06]  /*0760*/  CS2R R30, SRZ ;  /* 0x00000000001e7805 */ /* 0x000fcc000001ff00 */
[----:B------:R1:W5:Y:S01]  /*0770*/  @P4 LDG.E.128 R28, desc[UR4][R66.64] ;  /* 0x00000004421c4981 */ /* 0x000362000c1e1d00 */
[----:B0-----:R-:W-:Y:S02]  /*0780*/  CS2R R16, SRZ ;  /* 0x0000000000107805 */ /* 0x001fe4000001ff00 */
[----:B------:R-:W-:-:S06]  /*0790*/  CS2R R18, SRZ ;  /* 0x0000000000127805 */ /* 0x000fcc000001ff00 */
[----:B------:R0:W5:Y:S01]  /*07a0*/  @P0 LDG.E.128 R16, desc[UR4][R70.64] ;  /* 0x0000000446100981 */ /* 0x000162000c1e1d00 */
[----:B--2---:R-:W-:Y:S02]  /*07b0*/  SHF.R.U32.HI R75, RZ, 0x15, R5 ;  /* 0x00000015ff4b7819 */ /* 0x004fe40000011605 */
[----:B------:R-:W-:Y:S02]  /*07c0*/  SHF.R.U32.HI R3, RZ, 0x15, R7 ;  /* 0x00000015ff037819 */ /* 0x000fe40000011607 */
[----:B----4-:R-:W-:Y:S02]  /*07d0*/  SHF.R.U32.HI R73, RZ, 0x15, R9 ;  /* 0x00000015ff497819 */ /* 0x010fe40000011609 */
[----:B------:R-:W-:Y:S02]  /*07e0*/  LOP3.LUT R75, R75, 0x400, RZ, 0xc0, !PT ;  /* 0x000004004b4b7812 */ /* 0x000fe400078ec0ff */
[----:B------:R-:W-:Y:S02]  /*07f0*/  SHF.R.U32.HI R0, RZ, 0x15, R11 ;  /* 0x00000015ff007819 */ /* 0x000fe4000001160b */
[----:B------:R-:W-:-:S02]  /*0800*/  LOP3.LUT R3, R3, 0x400, RZ, 0xc0, !PT ;  /* 0x0000040003037812 */ /* 0x000fc400078ec0ff */
[----:B------:R-:W-:Y:S02]  /*0810*/  LOP3.LUT R73, R73, 0x400, RZ, 0xc0, !PT ;  /* 0x0000040049497812 */ /* 0x000fe400078ec0ff */
[----:B------:R-:W-:Y:S02]  /*0820*/  IADD3 R2, P6, R4, R75, RZ ;  /* 0x0000004b04027210 */ /* 0x000fe40007fde0ff */
[----:B------:R-:W-:Y:S02]  /*0830*/  LOP3.LUT R69, R0, 0x400, RZ, 0xc0, !PT ;  /* 0x0000040000457812 */ /* 0x000fe400078ec0ff */
[----:B------:R-:W-:Y:S02]  /*0840*/  IADD3 R3, P2, R6, R3, RZ ;  /* 0x0000000306037210 */ /* 0x000fe40007f5e0ff */
[----:B------:R-:W-:Y:S01]  /*0850*/  IADD3 R0, P1, R8, R73, RZ ;  /* 0x0000004908007210 */ /* 0x000fe20007f3e0ff */
[----:B-1----:R-:W-:Y:S01]  /*0860*/  IMAD.X R65, RZ, RZ, R5, P6 ;  /* 0x000000ffff417224 */ /* 0x002fe200030e0605 */
[----:B------:R-:W-:-:S02]  /*0870*/  IADD3 R64, P6, R10, R69, RZ ;  /* 0x000000450a407210 */ /* 0x000fc40007fde0ff */
[----:B------:R-:W-:-:S04]  /*0880*/  LOP3.LUT R5, R0, R2, R3, 0xfe, !PT ;  /* 0x0000000200057212 */ /* 0x000fc800078efe03 */
[----:B------:R-:W-:Y:S02]  /*0890*/  LOP3.LUT R4, R5, R64, RZ, 0xfc, !PT ;  /* 0x0000004005047212 */ /* 0x000fe400078efcff */
[----:B---3--:R-:W-:Y:S02]  /*08a0*/  SHF.R.U32.HI R5, RZ, 0x15, R13 ;  /* 0x00000015ff057819 */ /* 0x008fe4000001160d */
[----:B------:R-:W-:Y:S01]  /*08b0*/  SHF.R.U32.HI R67, RZ, 0x15, R15 ;  /* 0x00000015ff437819 */ /* 0x000fe2000001160f */
[----:B------:R-:W-:Y:S01]  /*08c0*/  IMAD.X R66, RZ, RZ, R7, P2 ;  /* 0x000000ffff427224 */ /* 0x000fe200010e0607 */
[----:B------:R-:W-:Y:S01]  /*08d0*/  LOP3.LUT R5, R5, 0x400, RZ, 0xc0, !PT ;  /* 0x0000040005057812 */ /* 0x000fe200078ec0ff */
[----:B------:R-:W-:Y:S01]  /*08e0*/  IMAD.X R9, RZ, RZ, R9, P1 ;  /* 0x000000ffff097224 */ /* 0x000fe200008e0609 */
[----:B------:R-:W-:Y:S01]  /*08f0*/  LOP3.LUT R67, R67, 0x400, RZ, 0xc0, !PT ;  /* 0x0000040043437812 */ /* 0x000fe200078ec0ff */
[----:B------:R-:W-:Y:S01]  /*0900*/  IMAD.X R69, RZ, RZ, R11, P6 ;  /* 0x000000ffff457224 */ /* 0x000fe200030e060b */
[----:B------:R-:W-:-:S02]  /*0910*/  IADD3 R68, P1, R12, R5, RZ ;  /* 0x000000050c447210 */ /* 0x000fc40007f3e0ff */
[----:B------:R-:W-:Y:S02]  /*0920*/  SHF.R.U32.HI R5, RZ, 0x15, R23 ;  /* 0x00000015ff057819 */ /* 0x000fe40000011617 */
[----:B------:R-:W-:Y:S02]  /*0930*/  LOP3.LUT R6, R9, R65, R66, 0xfe, !PT ;  /* 0x0000004109067212 */ /* 0x000fe400078efe42 */
[----:B------:R-:W-:Y:S02]  /*0940*/  IADD3 R67, P6, R14, R67, RZ ;  /* 0x000000430e437210 */ /* 0x000fe40007fde0ff */
[----:B------:R-:W-:Y:S02]  /*0950*/  ISETP.GT.U32.AND P2, PT, R4, 0x3ff, PT ;  /* 0x000003ff0400780c */ /* 0x000fe40003f44070 */
[----:B------:R-:W-:Y:S02]  /*0960*/  SHF.R.U32.HI R7, RZ, 0x15, R21 ;  /* 0x00000015ff077819 */ /* 0x000fe40000011615 */
[----:B------:R-:W-:-:S02]  /*0970*/  LOP3.LUT R5, R5, 0x400, RZ, 0xc0, !PT ;  /* 0x0000040005057812 */ /* 0x000fc400078ec0ff */
[----:B------:R-:W-:Y:S01]  /*0980*/  LOP3.LUT R4, R6, R69, RZ, 0xfc, !PT ;  /* 0x0000004506047212 */ /* 0x000fe200078efcff */
[----:B------:R-:W-:Y:S01]  /*0990*/  IMAD.X R72, RZ, RZ, R15, P6 ;  /* 0x000000ffff487224 */ /* 0x000fe200030e060f */
[----:B------:R-:W-:Y:S02]  /*09a0*/  SHF.R.U32.HI R6, RZ, 0x15, R41 ;  /* 0x00000015ff067819 */ /* 0x000fe40000011629 */
[----:B------:R-:W-:Y:S02]  /*09b0*/  LOP3.LUT R7, R7, 0x400, RZ, 0xc0, !PT ;  /* 0x0000040007077812 */ /* 0x000fe400078ec0ff */
[----:B------:R-:W-:Y:S02]  /*09c0*/  IADD3 R22, P6, R22, R5, RZ ;  /* 0x0000000516167210 */ /* 0x000fe40007fde0ff */
[----:B------:R-:W-:Y:S01]  /*09d0*/  ISETP.GT.U32.AND.EX P2, PT, R4, RZ, P3, P2 ;  /* 0x000000ff0400720c */ /* 0x000fe20001f44120 */
[----:B0-----:R-:W-:Y:S01]  /*09e0*/  IMAD.X R71, RZ, RZ, R13, P1 ;  /* 0x000000ffff477224 */ /* 0x001fe200008e060d */
[----:B------:R-:W-:-:S02]  /*09f0*/  SHF.R.U32.HI R4, RZ, 0x15, R37 ;  /* 0x00000015ff047819 */ /* 0x000fc40000011625 */
[----:B------:R-:W-:Y:S01]  /*0a00*/  LOP3.LUT R5, R6, 0x400, RZ, 0xc0, !PT ;  /* 0x0000040006057812 */ /* 0x000fe200078ec0ff */
[----:B------:R-:W-:Y:S01]  /*0a10*/  IMAD.X R75, RZ, RZ, R23, P6 ;  /* 0x000000ffff4b7224 */ /* 0x000fe200030e0617 */
[----:B------:R-:W-:Y:S02]  /*0a20*/  IADD3 R70, P1, R20, R7, RZ ;  /* 0x0000000714467210 */ /* 0x000fe40007f3e0ff */
[----:B------:R-:W-:Y:S02]  /*0a30*/  LOP3.LUT R7, R4, 0x400, RZ, 0xc0, !PT ;  /* 0x0000040004077812 */ /* 0x000fe400078ec0ff */
[----:B------:R-:W-:Y:S01]  /*0a40*/  IADD3 R23, P6, R40, R5, RZ ;  /* 0x0000000528177210 */ /* 0x000fe20007fde0ff */
[----:B------:R-:W-:Y:S01]  /*0a50*/  IMAD.X R73, RZ, RZ, R21, P1 ;  /* 0x000000ffff497224 */ /* 0x000fe200008e0615 */
[----:B------:R-:W-:Y:S02]  /*0a60*/  SHF.R.U32.HI R4, RZ, 0x15, R39 ;  /* 0x00000015ff047819 */ /* 0x000fe40000011627 */
[----:B------:R-:W-:Y:S01]  /*0a70*/  IADD3 R36, P1, R36, R7, RZ ;  /* 0x0000000724247210 */ /* 0x000fe20007f3e0ff */
[----:B------:R-:W-:Y:S01]  /*0a80*/  IMAD.X R74, RZ, RZ, R41, P6 ;  /* 0x000000ffff4a7224 */ /* 0x000fe200030e0629 */
[----:B------:R-:W-:-:S02]  /*0a90*/  SHF.R.U32.HI R11, RZ, 0x15, R43 ;  /* 0x00000015ff0b7819 */ /* 0x000fc4000001162b */
[----:B------:R-:W-:Y:S01]  /*0aa0*/  LOP3.LUT R41, R4, 0x400, RZ, 0xc0, !PT ;  /* 0x0000040004297812 */ /* 0x000fe200078ec0ff */
[----:B------:R-:W-:Y:S01]  /*0ab0*/  IMAD.X R37, RZ, RZ, R37, P1 ;  /* 0x000000ffff257224 */ /* 0x000fe200008e0625 */
[----:B------:R-:W-:Y:S02]  /*0ac0*/  SHF.R.U32.HI R7, RZ, 0x15, R49 ;  /* 0x00000015ff077819 */ /* 0x000fe40000011631 */
[----:B------:R-:W-:Y:S02]  /*0ad0*/  LOP3.LUT R11, R11, 0x400, RZ, 0xc0, !PT ;  /* 0x000004000b0b7812 */ /* 0x000fe400078ec0ff */
[----:B------:R-:W-:Y:S02]  /*0ae0*/  IADD3 R41, P1, R38, R41, RZ ;  /* 0x0000002926297210 */ /* 0x000fe40007f3e0ff */
[----:B------:R-:W-:Y:S02]  /*0af0*/  SHF.R.U32.HI R5, RZ, 0x15, R45 ;  /* 0x00000015ff057819 */ /* 0x000fe4000001162d */
[----:B------:R-:W-:-:S02]  /*0b00*/  LOP3.LUT R7, R7, 0x400, RZ, 0xc0, !PT ;  /* 0x0000040007077812 */ /* 0x000fc400078ec0ff */
[----:B------:R-:W-:Y:S01]  /*0b10*/  IADD3 R40, P6, R42, R11, RZ ;  /* 0x0000000b2a287210 */ /* 0x000fe20007fde0ff */
[----:B------:R-:W-:Y:S01]  /*0b20*/  IMAD.X R42, RZ, RZ, R39, P1 ;  /* 0x000000ffff2a7224 */ /* 0x000fe200008e0627 */
[----:B------:R-:W-:Y:S02]  /*0b30*/  LOP3.LUT R5, R5, 0x400, RZ, 0xc0, !PT ;  /* 0x0000040005057812 */ /* 0x000fe400078ec0ff */
[----:B------:R-:W-:Y:S01]  /*0b40*/  IADD3 R39, P1, R48, R7, RZ ;  /* 0x0000000730277210 */ /* 0x000fe20007f3e0ff */
[----:B------:R-:W-:Y:S01]  /*0b50*/  IMAD.X R43, RZ, RZ, R43, P6 ;  /* 0x000000ffff2b7224 */ /* 0x000fe200030e062b */
[----:B------:R-:W-:Y:S02]  /*0b60*/  SHF.R.U32.HI R7, RZ, 0x15, R51 ;  /* 0x00000015ff077819 */ /* 0x000fe40000011633 */
[----:B------:R-:W-:Y:S02]  /*0b70*/  IADD3 R38, P6, R44, R5, RZ ;  /* 0x000000052c267210 */ /* 0x000fe40007fde0ff */
[----:B------:R-:W-:-:S02]  /*0b80*/  LOP3.LUT R7, R7, 0x400, RZ, 0xc0, !PT ;  /* 0x0000040007077812 */ /* 0x000fc400078ec0ff */
[----:B------:R-:W-:Y:S01]  /*0b90*/  LOP3.LUT R5, R70, R68, R67, 0xfe, !PT ;  /* 0x0000004446057212 */ /* 0x000fe200078efe43 */
[----:B------:R-:W-:Y:S01]  /*0ba0*/  IMAD.X R45, RZ, RZ, R45, P6 ;  /* 0x000000ffff2d7224 */ /* 0x000fe200030e062d */
[----:B------:R-:W-:Y:S02]  /*0bb0*/  SHF.R.U32.HI R8, RZ, 0x15, R47 ;  /* 0x00000015ff087819 */ /* 0x000fe4000001162f */
[----:B------:R-:W-:Y:S02]  /*0bc0*/  IADD3 R44, P6, R50, R7, RZ ;  /* 0x00000007322c7210 */ /* 0x000fe40007fde0ff */
[----:B------:R-:W-:Y:S02]  /*0bd0*/  LOP3.LUT R4, R5, R22, RZ, 0xfc, !PT ;  /* 0x0000001605047212 */ /* 0x000fe400078efcff */
[----:B------:R-:W-:Y:S01]  /*0be0*/  LOP3.LUT R5, R8, 0x400, RZ, 0xc0, !PT ;  /* 0x0000040008057812 */ /* 0x000fe200078ec0ff */
[----:B------:R-:W-:Y:S01]  /*0bf0*/  IMAD.X R51, RZ, RZ, R51, P6 ;  /* 0x000000ffff337224 */ /* 0x000fe200030e0633 */
[----:B------:R-:W-:Y:S01]  /*0c00*/  LOP3.LUT R6, R73, R71, R72, 0xfe, !PT ;  /* 0x0000004749067212 */ /* 0x000fe200078efe48 */
[----:B------:R-:W-:Y:S01]  /*0c10*/  IMAD.X R48, RZ, RZ, R49, P1 ;  /* 0x000000ffff307224 */ /* 0x000fe200008e0631 */
[----:B------:R-:W-:-:S02]  /*0c20*/  IADD3 R46, P6, R46, R5, RZ ;  /* 0x000000052e2e7210 */ /* 0x000fc40007fde0ff */
[----:B------:R-:W-:Y:S02]  /*0c30*/  LOP3.LUT R5, R38, R36, R41, 0xfe, !PT ;  /* 0x0000002426057212 */ /* 0x000fe400078efe29 */
[----:B------:R-:W-:Y:S02]  /*0c40*/  ISETP.GT.U32.AND P1, PT, R4, 0x3ff, PT ;  /* 0x000003ff0400780c */ /* 0x000fe40003f24070 */
[----:B------:R-:W-:Y:S02]  /*0c50*/  LOP3.LUT R7, R39, R23, R40, 0xfe, !PT ;  /* 0x0000001727077212 */ /* 0x000fe400078efe28 */
[----:B------:R-:W-:Y:S02]  /*0c60*/  LOP3.LUT R4, R6, R75, RZ, 0xfc, !PT ;  /* 0x0000004b06047212 */ /* 0x000fe400078efcff */
[----:B------:R-:W-:Y:S02]  /*0c70*/  LOP3.LUT R6, R5, R46, RZ, 0xfc, !PT ;  /* 0x0000002e05067212 */ /* 0x000fe400078efcff */
[----:B------:R-:W-:Y:S01]  /*0c80*/  LOP3.LUT R5, R7, R44, RZ, 0xfc, !PT ;  /* 0x0000002c07057212 */ /* 0x000fe200078efcff */
[----:B------:R-:W-:Y:S01]  /*0c90*/  IMAD.X R47, RZ, RZ, R47, P6 ;  /* 0x000000ffff2f7224 */ /* 0x000fe200030e062f */
[----:B------:R-:W-:-:S02]  /*0ca0*/  ISETP.GT.U32.AND.EX P1, PT, R4, RZ, P4, P1 ;  /* 0x000000ff0400720c */ /* 0x000fc40002724110 */
[----:B------:R-:W-:Y:S02]  /*0cb0*/  LOP3.LUT R10, R48, R74, R43, 0xfe, !PT ;  /* 0x0000004a300a7212 */ /* 0x000fe400078efe2b */
[----:B------:R-:W-:Y:S02]  /*0cc0*/  LOP3.LUT R8, R45, R37, R42, 0xfe, !PT ;  /* 0x000000252d087212 */ /* 0x000fe400078efe2a */
[----:B------:R-:W-:Y:S02]  /*0cd0*/  SEL R4, RZ, 0x1, !P2 ;  /* 0x00000001ff047807 */ /* 0x000fe40005000000 */
[----:B------:R-:W-:Y:S02]  /*0ce0*/  ISETP.GT.U32.AND P6, PT, R6, 0x3ff, PT ;  /* 0x000003ff0600780c */ /* 0x000fe40003fc4070 */
[----:B------:R-:W-:Y:S02]  /*0cf0*/  ISETP.GT.U32.AND P2, PT, R5, 0x3ff, PT ;  /* 0x000003ff0500780c */ /* 0x000fe40003f44070 */
[----:B------:R-:W-:-:S02]  /*0d00*/  LOP3.LUT R6, R10, R51, RZ, 0xfc, !PT ;  /* 0x000000330a067212 */ /* 0x000fc400078efcff */
[----:B------:R-:W-:Y:S02]  /*0d10*/  SEL R5, RZ, 0x1fffe, !P1 ;  /* 0x0001fffeff057807 */ /* 0x000fe40004800000 */
[----:B------:R-:W-:Y:S02]  /*0d20*/  LOP3.LUT R7, R8, R47, RZ, 0xfc, !PT ;  /* 0x0000002f08077212 */ /* 0x000fe400078efcff */
[----:B------:R-:W-:Y:S01]  /*0d30*/  ISETP.GT.U32.AND.EX P2, PT, R6, RZ, P0, P2 ;  /* 0x000000ff0600720c */ /* 0x000fe20000744120 */
[----:B------:R-:W-:Y:S01]  /*0d40*/  IMAD.IADD R6, R4, 0x1, R5 ;  /* 0x0000000104067824 */ /* 0x000fe200078e0205 */
[----:B------:R-:W-:Y:S02]  /*0d50*/  ISETP.GT.U32.AND.EX P1, PT, R7, RZ, P5, P6 ;  /* 0x000000ff0700720c */ /* 0x000fe40002f24160 */
[----:B------:R-:W-:Y:S02]  /*0d60*/  SEL R5, RZ, 0x7fff8, !P2 ;  /* 0x0007fff8ff057807 */ /* 0x000fe40005000000 */
[----:B------:R-:W-:-:S02]  /*0d70*/  SEL R4, RZ, 0x4, !P1 ;  /* 0x00000004ff047807 */ /* 0x000fc40004800000 */
[----:B------:R-:W-:-:S04]  /*0d80*/  LOP3.LUT R6, R6, 0x3, RZ, 0xc0, !PT ;  /* 0x0000000306067812 */ /* 0x000fc800078ec0ff */
[----:B------:R-:W-:-:S04]  /*0d90*/  IADD3 R4, R6, R5, R4 ;  /* 0x0000000506047210 */ /* 0x000fc80007ffe004 */
[----:B------:R-:W-:-:S13]  /*0da0*/  LOP3.LUT P1, RZ, R4, 0xf, RZ, 0xc0, !PT ;  /* 0x0000000f04ff7812 */ /* 0x000fda000782c0ff */
[----:B------:R-:W-:Y:S05]  /*0db0*/  @!P1 BRA `(.L_x_0) ;  /* 0x0000000000409947 */ /* 0x000fea0003800000 */
[----:B------:R-:W-:Y:S01]  /*0dc0*/  MOV R14, 0x0 ;  /* 0x00000000000e7802 */ /* 0x000fe20000000f00 */
[----:B------:R-:W-:Y:S01]  /*0dd0*/  ULDC.64 UR6, c[0x4][0x18] ;  /* 0x0100060000067ab9 */ /* 0x000fe20000000a00 */
[----:B------:R-:W-:Y:S01]  /*0de0*/  ULDC.64 UR8, c[0x4][0x8] ;  /* 0x0100020000087ab9 */ /* 0x000fe20000000a00 */
[----:B------:R-:W-:Y:S02]  /*0df0*/  IMAD.U32 R4, RZ, RZ, UR6 ;  /* 0x00000006ff047e24 */ /* 0x000fe4000f8e00ff */
[----:B------:R-:W-:Y:S01]  /*0e00*/  IMAD.U32 R5, RZ, RZ, UR7 ;  /* 0x00000007ff057e24 */ /* 0x000fe2000f8e00ff */
[----:B------:R-:W0:Y:S01]  /*0e10*/  LDC.64 R14, c[0x4][R14] ;  /* 0x010000000e0e7b82 */ /* 0x000e220000000a00 */
[----:B------:R-:W-:Y:S01]  /*0e20*/  ULDC.64 UR6, c[0x4][0x10] ;  /* 0x0100040000067ab9 */ /* 0x000fe20000000a00 */
[----:B------:R-:W-:Y:S02]  /*0e30*/  IMAD.U32 R10, RZ, RZ, UR8 ;  /* 0x00000008ff0a7e24 */ /* 0x000fe4000f8e00ff */
[----:B------:R-:W-:-:S02]  /*0e40*/  IMAD.U32 R6, RZ, RZ, UR6 ;  /* 0x00000006ff067e24 */ /* 0x000fc4000f8e00ff */
[----:B------:R-:W-:Y:S02]  /*0e50*/  IMAD.U32 R7, RZ, RZ, UR7 ;  /* 0x00000007ff077e24 */ /* 0x000fe4000f8e00ff */
[----:B------:R-:W-:Y:S02]  /*0e60*/  IMAD.U32 R11, RZ, RZ, UR9 ;  /* 0x00000009ff0b7e24 */ /* 0x000fe4000f8e00ff */
[----:B------:R-:W-:Y:S02]  /*0e70*/  IMAD.MOV.U32 R8, RZ, RZ, 0x28 ;  /* 0x00000028ff087424 */ /* 0x000fe400078e00ff */
[----:B------:R-:W-:Y:S02]  /*0e80*/  IMAD.MOV.U32 R12, RZ, RZ, 0x1 ;  /* 0x00000001ff0c7424 */ /* 0x000fe400078e00ff */
[----:B------:R-:W-:-:S07]  /*0e90*/  IMAD.MOV.U32 R13, RZ, RZ, RZ ;  /* 0x000000ffff0d7224 */ /* 0x000fce00078e00ff */
[----:B------:R-:W-:-:S07]  /*0ea0*/  LEPC R20, `(.L_x_0) ;  /* 0x000000001014794e */ /* 0x000fce0000000000 */
[----:B0----5:R-:W-:Y:S05]  /*0eb0*/  CALL.ABS.NOINC R14 ;  /* 0x000000000e007343 */ /* 0x021fea0003c00000 */
.L_x_0:
[----:B------:R-:W-:Y:S05]  /*0ec0*/  WARPSYNC.ALL ;  /* 0x0000000000007948 */ /* 0x000fea0003800000 */
[----:B------:R-:W-:Y:S01]  /*0ed0*/  BAR.SYNC.DEFER_BLOCKING 0x0 ;  /* 0x0000000000007b1d */ /* 0x000fe20000010000 */
[----:B------:R-:W-:Y:S02]  /*0ee0*/  IMAD.SHL.U32 R63, R63, 0x400, RZ ;  /* 0x000004003f3f7824 */ /* 0x000fe400078e00ff */
[----:B------:R-:W-:-:S03]  /*0ef0*/  IMAD.SHL.U32 R57, R57, 0x400, RZ ;  /* 0x0000040039397824 */ /* 0x000fc600078e00ff */
[----:B------:R-:W-:Y:S02]  /*0f00*/  ULDC.64 UR6, c[0x0][0x228] ;  /* 0x00008a0000067ab9 */ /* 0x000fe40000000a00 */
[----:B------:R-:W-:Y:S02]  /*0f10*/  LEA R10, P6, R2, UR6, 0x2 ;  /* 0x00000006020a7c11 */ /* 0x000fe4000f8c10ff */
[C---:B------:R-:W-:Y:S02]  /*0f20*/  LEA R6, P2, R3.reuse, UR6, 0x2 ;  /* 0x0000000603067c11 */ /* 0x040fe4000f8410ff */
[----:B------:R-:W-:Y:S02]  /*0f30*/  LEA R4, P1, R0, UR6, 0x2 ;  /* 0x0000000600047c11 */ /* 0x000fe4000f8210ff */
[----:B------:R-:W-:Y:S02]  /*0f40*/  LEA.HI.X R11, R2, UR7, R65, 0x2, P6 ;  /* 0x00000007020b7c11 */ /* 0x000fe4000b0f1441 */
[----:B------:R-:W-:-:S02]  /*0f50*/  LEA.HI.X R7, R3, UR7, R66, 0x2, P2 ;  /* 0x0000000703077c11 */ /* 0x000fc400090f1442 */
[----:B------:R-:W-:Y:S01]  /*0f60*/  LEA.HI.X R5, R0, UR7, R9, 0x2, P1 ;  /* 0x0000000700057c11 */ /* 0x000fe200088f1409 */
[----:B------:R-:W-:Y:S01]  /*0f70*/  IMAD.MOV.U32 R0, RZ, RZ, RZ ;  /* 0x000000ffff007224 */ /* 0x000fe200078e00ff */
[----:B------:R-:W-:Y:S01]  /*0f80*/  LEA R2, P6, R64, UR6, 0x2 ;  /* 0x0000000640027c11 */ /* 0x000fe2000f8c10ff */
[----:B------:R-:W-:Y:S01]  /*0f90*/  IMAD.WIDE R6, R63, 0x4, R6 ;  /* 0x000000043f067825 */ /* 0x000fe200078e0206 */
[----:B------:R-:W-:Y:S02]  /*0fa0*/  LEA R14, P1, R68, UR6, 0x2 ;  /* 0x00000006440e7c11 */ /* 0x000fe4000f8210ff */
[----:B------:R-:W-:Y:S01]  /*0fb0*/  LEA R12, P2, R67, UR6, 0x2 ;  /* 0x00000006430c7c11 */ /* 0x000fe2000f8410ff */
[C---:B------:R-:W-:Y:S01]  /*0fc0*/  IMAD.WIDE R10, R63.reuse, 0x4, R10 ;  /* 0x000000043f0a7825 */ /* 0x040fe200078e020a */
[----:B------:R-:W-:Y:S01]  /*0fd0*/  LEA.HI.X R3, R64, UR7, R69, 0x2, P6 ;  /* 0x0000000740037c11 */ /* 0x000fe2000b0f1445 */
[----:B------:R0:W2:Y:S01]  /*0fe0*/  @P3 LDG.E.EL R0, desc[UR4][R6.64] ;  /* 0x0000000406003981 */ /* 0x0000a2000c2e1900 */
[----:B------:R-:W-:Y:S01]  /*0ff0*/  LEA.HI.X R15, R68, UR7, R71, 0x2, P1 ;  /* 0x00000007440f7c11 */ /* 0x000fe200088f1447 */
[----:B------:R-:W-:Y:S01]  /*1000*/  IMAD.WIDE R4, R63, 0x4, R4 ;  /* 0x000000043f047825 */ /* 0x000fe200078e0204 */
[----:B------:R-:W-:-:S02]  /*1010*/  LEA.HI.X R13, R67, UR7, R72, 0x2, P2 ;  /* 0x00000007430d7c11 */ /* 0x000fc400090f1448 */
[----:B------:R-:W-:Y:S01]  /*1020*/  LEA R8, P6, R70, UR6, 0x2 ;  /* 0x0000000646087c11 */ /* 0x000fe2000f8c10ff */
[----:B------:R-:W-:Y:S01]  /*1030*/  IMAD.WIDE R2, R63, 0x4, R2 ;  /* 0x000000043f027825 */ /* 0x000fe200078e0202 */
[----:B------:R-:W-:Y:S02]  /*1040*/  LEA R66, P1, R22, UR6, 0x2 ;  /* 0x0000000616427c11 */ /* 0x000fe4000f8210ff */
[----:B------:R-:W-:Y:S02]  /*1050*/  LEA R64, P2, R36, UR6, 0x2 ;  /* 0x0000000624407c11 */ /* 0x000fe4000f8410ff */
[----:B------:R-:W-:Y:S02]  /*1060*/  LEA.HI.X R9, R70, UR7, R73, 0x2, P6 ;  /* 0x0000000746097c11 */ /* 0x000fe4000b0f1449 */
[----:B------:R-:W-:Y:S02]  /*1070*/  LEA.HI.X R67, R22, UR7, R75, 0x2, P1 ;  /* 0x0000000716437c11 */ /* 0x000fe400088f144b */
[----:B------:R-:W-:-:S02]  /*1080*/  LEA.HI.X R65, R36, UR7, R37, 0x2, P2 ;  /* 0x0000000724417c11 */ /* 0x000fc400090f1425 */
[C---:B------:R-:W-:Y:S02]  /*1090*/  LEA R20, P6, R41.reuse, UR6, 0x2 ;  /* 0x0000000629147c11 */ /* 0x040fe4000f8c10ff */
[----:B------:R-:W-:Y:S01]  /*10a0*/  LEA R68, P1, R38, UR6, 0x2 ;  /* 0x0000000626447c11 */ /* 0x000fe2000f8210ff */
[----:B------:R-:W-:Y:S01]  /*10b0*/  IMAD.MOV.U32 R50, RZ, RZ, RZ ;  /* 0x000000ffff327224 */ /* 0x000fe200078e00ff */
[----:B------:R-:W-:Y:S02]  /*10c0*/  LEA R36, P2, R46, UR6, 0x2 ;  /* 0x000000062e247c11 */ /* 0x000fe4000f8410ff */
[----:B0-----:R-:W-:Y:S02]  /*10d0*/  CS2R R6, SRZ ;  /* 0x0000000000067805 */ /* 0x001fe4000001ff00 */
[----:B------:R-:W-:Y:S01]  /*10e0*/  LEA.HI.X R21, R41, UR7, R42, 0x2, P6 ;  /* 0x0000000729157c11 */ /* 0x000fe2000b0f142a */
[----:B------:R-:W-:Y:S01]  /*10f0*/  IMAD.SHL.U32 R41, R58, 0x400, RZ ;  /* 0x000004003a297824 */ /* 0x000fe200078e00ff */
[----:B------:R-:W-:Y:S01]  /*1100*/  LEA.HI.X R69, R38, UR7, R45, 0x2, P1 ;  /* 0x0000000726457c11 */ /* 0x000fe200088f142d */
[----:B------:R-:W-:Y:S01]  /*1110*/  IMAD.WIDE R64, R57, 0x4, R64 ;  /* 0x0000000439407825 */ /* 0x000fe200078e0240 */
[----:B------:R-:W-:-:S02]  /*1120*/  LEA.HI.X R37, R46, UR7, R47, 0x2, P2 ;  /* 0x000000072e257c11 */ /* 0x000fc400090f142f */
[C---:B------:R-:W-:Y:S01]  /*1130*/  LEA R46, P1, R40.reuse, UR6, 0x2 ;  /* 0x00000006282e7c11 */ /* 0x040fe2000f8210ff */
[----:B------:R-:W-:Y:S01]  /*1140*/  IMAD.WIDE R14, R41, 0x4, R14 ;  /* 0x00000004290e7825 */ /* 0x000fe200078e020e */
[----:B------:R-:W-:Y:S02]  /*1150*/  LEA R22, P6, R23, UR6, 0x2 ;  /* 0x0000000617167c11 */ /* 0x000fe4000f8c10ff */
[----:B------:R-:W-:Y:S01]  /*1160*/  LEA R42, P2, R39, UR6, 0x2 ;  /* 0x00000006272a7c11 */ /* 0x000fe2000f8410ff */
[----:B------:R-:W-:Y:S01]  /*1170*/  IMAD.WIDE R12, R41, 0x4, R12 ;  /* 0x00000004290c7825 */ /* 0x000fe200078e020c */
[----:B------:R-:W-:Y:S02]  /*1180*/  LEA.HI.X R47, R40, UR7, R43, 0x2, P1 ;  /* 0x00000007282f7c11 */ /* 0x000fe400088f142b */
[----:B------:R-:W-:Y:S01]  /*1190*/  LEA.HI.X R23, R23, UR7, R74, 0x2, P6 ;  /* 0x0000000717177c11 */ /* 0x000fe2000b0f144a */
[----:B------:R-:W-:Y:S01]  /*11a0*/  IMAD.WIDE R8, R41, 0x4, R8 ;  /* 0x0000000429087825 */ /* 0x000fe200078e0208 */
[----:B------:R-:W-:-:S02]  /*11b0*/  LEA.HI.X R43, R39, UR7, R48, 0x2, P2 ;  /* 0x00000007272b7c11 */ /* 0x000fc400090f1430 */
[----:B------:R-:W-:Y:S02]  /*11c0*/  CS2R R48, SRZ ;  /* 0x0000000000307805 */ /* 0x000fe4000001ff00 */
[C---:B------:R-:W-:Y:S01]  /*11d0*/  LEA R38, P6, R44.reuse, UR6, 0x2 ;  /* 0x000000062c267c11 */ /* 0x040fe2000f8c10ff */
[----:B------:R-:W-:Y:S01]  /*11e0*/  IMAD.WIDE R66, R41, 0x4, R66 ;  /* 0x0000000429427825 */ /* 0x000fe200078e0242 */
[----:B------:R-:W-:Y:S02]  /*11f0*/  CS2R R40, SRZ ;  /* 0x0000000000287805 */ /* 0x000fe4000001ff00 */
[----:B------:R-:W-:Y:S02]  /*1200*/  LEA.HI.X R39, R44, UR7, R51, 0x2, P6 ;  /* 0x000000072c277c11 */ /* 0x000fe4000b0f1433 */
[----:B------:R-:W-:Y:S01]  /*1210*/  CS2R R44, SRZ ;  /* 0x00000000002c7805 */ /* 0x000fe2000001ff00 */
[----:B------:R-:W-:Y:S01]  /*1220*/  IMAD.WIDE R68, R57, 0x4, R68 ;  /* 0x0000000439447825 */ /* 0x000fe200078e0244 */
[----:B------:R0:W3:Y:S01]  /*1230*/  @P3 LDG.E.EL R48, desc[UR4][R4.64] ;  /* 0x0000000404303981 */ /* 0x0000e2000c2e1900 */
[----:B------:R-:W-:-:S02]  /*1240*/  ULDC.64 UR6, c[0x0][0x230] ;  /* 0x00008c0000067ab9 */ /* 0x000fc40000000a00 */
[C---:B------:R-:W-:Y:S01]  /*1250*/  IMAD.WIDE R20, R57.reuse, 0x4, R20 ;  /* 0x0000000439147825 */ /* 0x040fe200078e0214 */
[----:B------:R1:W4:Y:S03]  /*1260*/  @P3 LDG.E.EL R40, desc[UR4][R10.64] ;  /* 0x000000040a283981 */ /* 0x000326000c2e1900 */
[----:B------:R-:W-:Y:S01]  /*1270*/  IMAD.WIDE R36, R57, 0x4, R36 ;  /* 0x0000000439247825 */ /* 0x000fe200078e0224 */
[----:B------:R1:W4:Y:S03]  /*1280*/  @P3 LDG.E.EL R49, desc[UR4][R2.64] ;  /* 0x0000000402313981 */ /* 0x000326000c2e1900 */
[----:B0-----:R-:W-:Y:S01]  /*1290*/  IMAD.SHL.U32 R5, R56, 0x400, RZ ;  /* 0x0000040038057824 */ /* 0x001fe200078e00ff */
[----:B------:R-:W4:Y:S01]  /*12a0*/  @P4 LDG.E.EL R45, desc[UR4][R14.64] ;  /* 0x000000040e2d4981 */ /* 0x000f22000c2e1900 */
[----:B-1----:R-:W-:-:S02]  /*12b0*/  CS2R R10, SRZ ;  /* 0x00000000000a7805 */ /* 0x002fc4000001ff00 */
[C---:B------:R-:W-:Y:S01]  /*12c0*/  IMAD.WIDE R22, R5.reuse, 0x4, R22 ;  /* 0x0000000405167825 */ /* 0x040fe200078e0216 */
[----:B------:R-:W4:Y:S03]  /*12d0*/  @P4 LDG.E.EL R44, desc[UR4][R12.64] ;  /* 0x000000040c2c4981 */ /* 0x000f26000c2e1900 */
[C---:B------:R-:W-:Y:S01]  /*12e0*/  IMAD.WIDE R46, R5.reuse, 0x4, R46 ;  /* 0x00000004052e7825 */ /* 0x040fe200078e022e */
[----:B------:R-:W4:Y:S03]  /*12f0*/  @P4 LDG.E.EL R41, desc[UR4][R8.64] ;  /* 0x0000000408294981 */ /* 0x000f26000c2e1900 */
[----:B------:R-:W-:Y:S01]  /*1300*/  IMAD.WIDE R2, R5, 0x4, R42 ;  /* 0x0000000405027825 */ /* 0x000fe200078e022a */
[----:B------:R-:W4:Y:S01]  /*1310*/  @P4 LDG.E.EL R50, desc[UR4][R66.64] ;  /* 0x0000000442324981 */ /* 0x000f22000c2e1900 */
[----:B------:R-:W-:-:S03]  /*1320*/  CS2R R42, SRZ ;  /* 0x00000000002a7805 */ /* 0x000fc6000001ff00 */
[----:B------:R-:W4:Y:S01]  /*1330*/  @P5 LDG.E.EL R6, desc[UR4][R68.64] ;  /* 0x0000000444065981 */ /* 0x000f22000c2e1900 */
[----:B------:R-:W-:Y:S01]  /*1340*/  IMAD.WIDE R4, R5, 0x4, R38 ;  /* 0x0000000405047825 */ /* 0x000fe200078e0226 */
[----:B------:R-:W-:Y:S02]  /*1350*/  CS2R R38, SRZ ;  /* 0x0000000000267805 */ /* 0x000fe4000001ff00 */
[----:B------:R-:W4:Y:S04]  /*1360*/  @P5 LDG.E.EL R11, desc[UR4][R64.64] ;  /* 0x00000004400b5981 */ /* 0x000f28000c2e1900 */
[----:B------:R-:W4:Y:S04]  /*1370*/  @P5 LDG.E.EL R10, desc[UR4][R20.64] ;  /* 0x00000004140a5981 */ /* 0x000f28000c2e1900 */
[----:B------:R0:W4:Y:S04]  /*1380*/  @P5 LDG.E.EL R7, desc[UR4][R36.64] ;  /* 0x0000000424075981 */ /* 0x000128000c2e1900 */
[----:B------:R-:W4:Y:S04]  /*1390*/  @P0 LDG.E.EL R43, desc[UR4][R22.64] ;  /* 0x00000004162b0981 */ /* 0x000f28000c2e1900 */
[----:B------:R-:W4:Y:S04]  /*13a0*/  @P0 LDG.E.EL R42, desc[UR4][R46.64] ;  /* 0x000000042e2a0981 */ /* 0x000f28000c2e1900 */
[----:B------:R1:W4:Y:S04]  /*13b0*/  @P0 LDG.E.EL R38, desc[UR4][R2.64] ;  /* 0x0000000402260981 */ /* 0x000328000c2e1900 */
[----:B------:R1:W4:Y:S01]  /*13c0*/  @P0 LDG.E.EL R39, desc[UR4][R4.64] ;  /* 0x0000000404270981 */ /* 0x000322000c2e1900 */
[C---:B0----5:R-:W-:Y:S01]  /*13d0*/  FADD R36, R59.reuse, R19 ;  /* 0x000000133b247221 */ /* 0x061fe20000000000 */
[C---:B------:R-:W-:Y:S01]  /*13e0*/  FADD R51, R59.reuse, R17 ;  /* 0x000000113b337221 */ /* 0x040fe20000000000 */
[----:B------:R-:W-:Y:S01]  /*13f0*/  FADD R56, R59, R16 ;  /* 0x000000103b387221 */ /* 0x000fe20000000000 */
[----:B------:R-:W-:Y:S01]  /*1400*/  SHF.R.S32.HI R12, RZ, 0x1f, R53 ;  /* 0x0000001fff0c7819 */ /* 0x000fe20000011435 */
[C---:B------:R-:W-:Y:S01]  /*1410*/  FADD R16, R62.reuse, R35 ;  /* 0x000000233e107221 */ /* 0x040fe20000000000 */
[----:B------:R-:W-:Y:S01]  /*1420*/  LEA R20, P2, R53, UR6, 0x2 ;  /* 0x0000000635147c11 */ /* 0x000fe2000f8410ff */
[C---:B------:R-:W-:Y:S01]  /*1430*/  FADD R17, R62.reuse, R34 ;  /* 0x000000223e117221 */ /* 0x040fe20000000000 */
[----:B------:R-:W-:Y:S01]  /*1440*/  FADD R19, R62, R32 ;  /* 0x000000203e137221 */ /* 0x000fe20000000000 */
[----:B-1----:R-:W-:-:S02]  /*1450*/  LEA R2, P1, R55, UR6, 0x2 ;  /* 0x0000000637027c11 */ /* 0x002fc4000f8210ff */
[----:B------:R-:W-:Y:S01]  /*1460*/  SHF.R.S32.HI R4, RZ, 0x1f, R55 ;  /* 0x0000001fff047819 */ /* 0x000fe20000011437 */
[----:B------:R-:W-:Y:S01]  /*1470*/  FADD R58, R60, R27 ;  /* 0x0000001b3c3a7221 */ /* 0x000fe20000000000 */
[----:B------:R-:W-:Y:S01]  /*1480*/  LEA.HI.X R21, R53, UR7, R12, 0x2, P2 ;  /* 0x0000000735157c11 */ /* 0x000fe200090f140c */
[----:B------:R-:W-:Y:S01]  /*1490*/  FADD R33, R62, R33 ;  /* 0x000000213e217221 */ /* 0x000fe20000000000 */
[C---:B------:R-:W-:Y:S01]  /*14a0*/  FADD R27, R60.reuse, R26 ;  /* 0x0000001a3c1b7221 */ /* 0x040fe20000000000 */
[C---:B------:R-:W-:Y:S01]  /*14b0*/  FADD R31, R61.reuse, R31 ;  /* 0x0000001f3d1f7221 */ /* 0x040fe20000000000 */
[C---:B------:R-:W-:Y:S01]  /*14c0*/  FADD R30, R61.reuse, R30 ;  /* 0x0000001e3d1e7221 */ /* 0x040fe20000000000 */
[C---:B------:R-:W-:Y:S01]  /*14d0*/  FADD R29, R61.reuse, R29 ;  /* 0x0000001d3d1d7221 */ /* 0x040fe20000000000 */
[----:B------:R-:W-:Y:S01]  /*14e0*/  FADD R28, R61, R28 ;  /* 0x0000001c3d1c7221 */ /* 0x000fe20000000000 */
[----:B------:R-:W-:Y:S01]  /*14f0*/  LEA.HI.X R3, R55, UR7, R4, 0x2, P1 ;  /* 0x0000000737037c11 */ /* 0x000fe200088f1404 */
[C---:B------:R-:W-:Y:S01]  /*1500*/  FADD R25, R60.reuse, R25 ;  /* 0x000000193c197221 */ /* 0x040fe20000000000 */
[----:B------:R-:W-:Y:S01]  /*1510*/  FADD R24, R60, R24 ;  /* 0x000000183c187221 */ /* 0x000fe20000000000 */
[----:B------:R-:W-:-:S02]  /*1520*/  SHF.R.S32.HI R5, RZ, 0x1f, R54 ;  /* 0x0000001fff057819 */ /* 0x000fc40000011436 */
[----:B------:R-:W-:Y:S01]  /*1530*/  LEA R8, P1, R54, UR6, 0x2 ;  /* 0x0000000636087c11 */ /* 0x000fe2000f8210ff */
[----:B------:R-:W-:Y:S01]  /*1540*/  FADD R37, R59, R18 ;  /* 0x000000123b257221 */ /* 0x000fe20000000000 */
[----:B------:R-:W-:Y:S02]  /*1550*/  SHF.R.S32.HI R13, RZ, 0x1f, R52 ;  /* 0x0000001fff0d7819 */ /* 0x000fe40000011434 */
[----:B------:R-:W-:Y:S02]  /*1560*/  LEA R4, P6, R52, UR6, 0x2 ;  /* 0x0000000634047c11 */ /* 0x000fe4000f8c10ff */
[----:B------:R-:W-:Y:S02]  /*1570*/  LEA.HI.X R9, R54, UR7, R5, 0x2, P1 ;  /* 0x0000000736097c11 */ /* 0x000fe400088f1405 */
[----:B------:R-:W-:Y:S01]  /*1580*/  LEA.HI.X R5, R52, UR7, R13, 0x2, P6 ;  /* 0x0000000734057c11 */ /* 0x000fe2000b0f140d */
[----:B--2---:R-:W-:-:S04]  /*1590*/  FADD R0, -R33, R0 ;  /* 0x0000000021007221 */ /* 0x004fc80000000100 */
[----:B------:R-:W-:Y:S01]  /*15a0*/  FADD R13, R33, R0 ;  /* 0x00000000210d7221 */ /* 0x000fe20000000000 */
[----:B---3--:R-:W-:Y:S01]  /*15b0*/  FADD R14, -R17, R48 ;  /* 0x00000030110e7221 */ /* 0x008fe20000000100 */
[----:B----4-:R-:W-:Y:S01]  /*15c0*/  FADD R12, -R19, R40 ;  /* 0x00000028130c7221 */ /* 0x010fe20000000100 */
[----:B------:R-:W-:-:S03]  /*15d0*/  FADD R15, -R16, R49 ;  /* 0x00000031100f7221 */ /* 0x000fc60000000100 */
[----:B------:R-:W-:Y:S01]  /*15e0*/  FADD R12, R19, R12 ;  /* 0x0000000c130c7221 */ /* 0x000fe20000000000 */
[----:B------:R-:W-:Y:S01]  /*15f0*/  FADD R14, R17, R14 ;  /* 0x0000000e110e7221 */ /* 0x000fe20000000000 */
[----:B------:R-:W-:Y:S01]  /*1600*/  FADD R15, R16, R15 ;  /* 0x0000000f100f7221 */ /* 0x000fe20000000000 */
[----:B------:R-:W-:Y:S01]  /*1610*/  FADD R16, -R28, R45 ;  /* 0x0000002d1c107221 */ /* 0x000fe20000000100 */
[----:B------:R-:W-:Y:S01]  /*1620*/  FADD R17, -R29, R44 ;  /* 0x0000002c1d117221 */ /* 0x000fe20000000100 */
[----:B------:R-:W-:Y:S01]  /*1630*/  FADD R18, -R30, R41 ;  /* 0x000000291e127221 */ /* 0x000fe20000000100 */
[----:B------:R-:W-:Y:S01]  /*1640*/  FADD R19, -R31, R50 ;  /* 0x000000321f137221 */ /* 0x000fe20000000100 */
[----:B------:R-:W-:Y:S01]  /*1650*/  FADD R6, -R27, R6 ;  /* 0x000000061b067221 */ /* 0x000fe20000000100 */
[----:B------:R-:W-:Y:S01]  /*1660*/  FADD R16, R28, R16 ;  /* 0x000000101c107221 */ /* 0x000fe20000000000 */
[----:B------:R-:W-:Y:S01]  /*1670*/  FADD R11, -R24, R11 ;  /* 0x0000000b180b7221 */ /* 0x000fe20000000100 */
[----:B------:R-:W-:Y:S01]  /*1680*/  FADD R17, R29, R17 ;  /* 0x000000111d117221 */ /* 0x000fe20000000000 */
[----:B------:R-:W-:Y:S01]  /*1690*/  FADD R10, -R25, R10 ;  /* 0x0000000a190a7221 */ /* 0x000fe20000000100 */
[----:B------:R-:W-:Y:S01]  /*16a0*/  FADD R18, R30, R18 ;  /* 0x000000121e127221 */ /* 0x000fe20000000000 */
[----:B------:R-:W-:Y:S01]  /*16b0*/  FADD R7, -R58, R7 ;  /* 0x000000073a077221 */ /* 0x000fe20000000100 */
[----:B------:R-:W-:Y:S01]  /*16c0*/  FADD R19, R31, R19 ;  /* 0x000000131f137221 */ /* 0x000fe20000000000 */
[----:B------:R-:W-:Y:S01]  /*16d0*/  FADD R26, R27, R6 ;  /* 0x000000061b1a7221 */ /* 0x000fe20000000000 */
[----:B------:R-:W-:Y:S01]  /*16e0*/  FADD R24, R24, R11 ;  /* 0x0000000b18187221 */ /* 0x000fe20000000000 */
[----:B------:R-:W-:Y:S01]  /*16f0*/  FADD R25, R25, R10 ;  /* 0x0000000a19197221 */ /* 0x000fe20000000000 */
[----:B------:R-:W-:Y:S01]  /*1700*/  FADD R27, R58, R7 ;  /* 0x000000073a1b7221 */ /* 0x000fe20000000000 */
[----:B------:R0:W-:Y:S01]  /*1710*/  @P3 STG.E.128 desc[UR4][R2.64], R12 ;  /* 0x0000000c02003986 */ /* 0x0001e2000c101d04 */
[----:B------:R-:W-:Y:S01]  /*1720*/  FADD R43, -R56, R43 ;  /* 0x0000002b382b7221 */ /* 0x000fe20000000100 */
[----:B------:R-:W-:-:S02]  /*1730*/  FADD R42, -R51, R42 ;  /* 0x0000002a332a7221 */ /* 0x000fc40000000100 */
[----:B------:R0:W-:Y:S01]  /*1740*/  @P4 STG.E.128 desc[UR4][R8.64], R16 ;  /* 0x0000001008004986 */ /* 0x0001e2000c101d04 */
[----:B------:R-:W-:-:S03]  /*1750*/  FADD R38, -R37, R38 ;  /* 0x0000002625267221 */ /* 0x000fc60000000100 */
[----:B------:R0:W-:Y:S01]  /*1760*/  @P5 STG.E.128 desc[UR4][R20.64], R24 ;  /* 0x0000001814005986 */ /* 0x0001e2000c101d04 */
[----:B------:R-:W-:Y:S01]  /*1770*/  FADD R39, -R36, R39 ;  /* 0x0000002724277221 */ /* 0x000fe20000000100 */
[----:B------:R-:W-:Y:S01]  /*1780*/  FADD R56, R56, R43 ;  /* 0x0000002b38387221 */ /* 0x000fe20000000000 */
[----:B------:R-:W-:Y:S01]  /*1790*/  FADD R57, R51, R42 ;  /* 0x0000002a33397221 */ /* 0x000fe20000000000 */
[----:B------:R-:W-:Y:S01]  /*17a0*/  FADD R58, R37, R38 ;  /* 0x00000026253a7221 */ /* 0x000fe20000000000 */
[----:B------:R-:W-:Y:S01]  /*17b0*/  FADD R59, R36, R39 ;  /* 0x00000027243b7221 */ /* 0x000fe20000000000 */
[----:B------:R-:W-:Y:S06]  /*17c0*/  @!P0 EXIT ;  /* 0x000000000000894d */ /* 0x000fec0003800000 */
[----:B------:R-:W-:Y:S01]  /*17d0*/  STG.E.128 desc[UR4][R4.64], R56 ;  /* 0x0000003804007986 */ /* 0x000fe2000c101d04 */
[----:B------:R-:W-:Y:S05]  /*17e0*/  EXIT ;  /* 0x000000000000794d */ /* 0x000fea0003800000 */
.L_x_1:
[----:B------:R-:W-:-:S00]  /*17f0*/  BRA `(.L_x_1) ;  /* 0xfffffffc00fc7947 */ /* 0x000fc0000383ffff */
[----:B------:R-:W-:-:S00]  /*1800*/  NOP ;  /* 0x0000000000007918 */ /* 0x000fc00000000000 */
[----:B------:R-:W-:-:S00]  /*1810*/  NOP ;  /* 0x0000000000007918 */ /* 0x000fc00000000000 */
[----:B------:R-:W-:-:S00]  /*1820*/  NOP ;  /* 0x0000000000007918 */ /* 0x000fc00000000000 */
[----:B------:R-:W-:-:S00]  /*1830*/  NOP ;  /* 0x0000000000007918 */ /* 0x000fc00000000000 */
[----:B------:R-:W-:-:S00]  /*1840*/  NOP ;  /* 0x0000000000007918 */ /* 0x000fc00000000000 */
[----:B------:R-:W-:-:S00]  /*1850*/  NOP ;  /* 0x0000000000007918 */ /* 0x000fc00000000000 */
[----:B------:R-:W-:-:S00]  /*1860*/  NOP ;  /* 0x0000000000007918 */ /* 0x000fc00000000000 */
[----:B------:R-:W-:-:S00]  /*1870*/  NOP ;  /* 0x0000000000007918 */ /* 0x000fc00000000000 */
.L_x_2:


//--------------------- .nv.global.init           --------------------------
	.section	.nv.global.init,"aw",@progbits
.nv.global.init:
	.type		assertFunc_0,@object
	.size		assertFunc_0,(assertMessage_0 - assertFunc_0)
assertFunc_0:
        /*0000*/ 	.byte	0x75, 0x6e, 0x6b, 0x6e, 0x6f, 0x77, 0x6e, 0x00
	.type		assertMessage_0,@object
	.size		assertMessage_0,(assertFile_0 - assertMessage_0)
assertMessage_0:
        /*0008*/ 	.byte	0x69, 0x6e, 0x64, 0x65, 0x78, 0x20, 0x6f, 0x75, 0x74, 0x20, 0x6f, 0x66, 0x20, 0x62, 0x6f, 0x75
        /*0018*/ 	.byte	0x6e, 0x64, 0x73, 0x3a, 0x20, 0x30, 0x20, 0x3c, 0x3d, 0x20, 0x74, 0x6d, 0x70, 0x37, 0x20, 0x3c
        /*0028*/ 	.byte	0x20, 0x31, 0x30, 0x32, 0x34, 0x00
	.type		assertFile_0,@object
	.size		assertFile_0,(.L_1 - assertFile_0)
assertFile_0:
        /*002e*/ 	.byte	0x69, 0x6e, 0x64, 0x75, 0x63, 0x74, 0x6f, 0x72, 0x5f, 0x63, 0x61, 0x63, 0x68, 0x65, 0x2f, 0x68
        /*003e*/ 	.byte	0x7a, 0x2f, 0x63, 0x68, 0x7a, 0x33, 0x73, 0x34, 0x6b, 0x68, 0x67, 0x7a, 0x76, 0x33, 0x68, 0x71
        /*004e*/ 	.byte	0x66, 0x6c, 0x6b, 0x68, 0x73, 0x66, 0x64, 0x32, 0x6f, 0x79, 0x67, 0x71, 0x7a, 0x68, 0x79, 0x71
        /*005e*/ 	.byte	0x68, 0x61, 0x32, 0x67, 0x33, 0x33, 0x71, 0x37, 0x32, 0x6b, 0x67, 0x72, 0x66, 0x73, 0x37, 0x78
        /*006e*/ 	.byte	0x77, 0x7a, 0x64, 0x77, 0x34, 0x6c, 0x2e, 0x70, 0x79, 0x00
.L_1:


//--------------------- .nv.constant0.triton_poi_fused_add_embedding_permute_sub_11 --------------------------
	.section	.nv.constant0.triton_poi_fused_add_embedding_permute_sub_11,"a",@progbits
	.sectionflags	@""
	.align	4
.nv.constant0.triton_poi_fused_add_embedding_permute_sub_11:
	.zero		576


//--------------------- SYMBOLS --------------------------

	.type		__assertfail,@function
